//
// Generated by NVIDIA NVVM Compiler
//
// Compiler Build ID: CL-36424714
// Cuda compilation tools, release 13.0, V13.0.88
// Based on NVVM 20.0.0
//

.version 9.0
.target sm_100
.address_size 64

	// .globl	_Z10bfs_kernelPiS_i
.global .align 8 .b8 csrGraph[24];

.visible .entry _Z10bfs_kernelPiS_i(
	.param .u64 .ptr .align 1 _Z10bfs_kernelPiS_i_param_0,
	.param .u64 .ptr .align 1 _Z10bfs_kernelPiS_i_param_1,
	.param .u32 _Z10bfs_kernelPiS_i_param_2
)
{
	.reg .pred 	%p<6>;
	.reg .b32 	%r<18>;
	.reg .b64 	%rd<30>;

	ld.param.u64 	%rd13, [_Z10bfs_kernelPiS_i_param_0];
	ld.param.u64 	%rd12, [_Z10bfs_kernelPiS_i_param_1];
	ld.param.u32 	%r5, [_Z10bfs_kernelPiS_i_param_2];
	cvta.to.global.u64 	%rd1, %rd13;
	mov.u32 	%r6, %ctaid.x;
	mov.u32 	%r7, %ntid.x;
	mov.u32 	%r8, %tid.x;
	mad.lo.s32 	%r1, %r6, %r7, %r8;
	ld.global.u32 	%r9, [csrGraph];
	setp.ge.s32 	%p1, %r1, %r9;
	@%p1 bra 	$L__BB0_7;
	mul.wide.s32 	%rd14, %r1, 4;
	add.s64 	%rd15, %rd1, %rd14;
	ld.global.u32 	%r10, [%rd15];
	add.s32 	%r11, %r5, -1;
	setp.ne.s32 	%p2, %r10, %r11;
	@%p2 bra 	$L__BB0_7;
	ld.global.u64 	%rd29, [csrGraph+8];
	cvta.to.global.u64 	%rd16, %rd29;
	add.s64 	%rd18, %rd16, %rd14;
	ld.global.u32 	%r17, [%rd18];
	ld.global.u32 	%r12, [%rd18+4];
	setp.ge.s32 	%p3, %r17, %r12;
	@%p3 bra 	$L__BB0_7;
	ld.global.u64 	%rd28, [csrGraph+16];
	cvta.to.global.u64 	%rd4, %rd12;
$L__BB0_4:
	cvta.to.global.u64 	%rd19, %rd28;
	mul.wide.s32 	%rd20, %r17, 4;
	add.s64 	%rd21, %rd19, %rd20;
	ld.global.u32 	%r13, [%rd21];
	mul.wide.s32 	%rd22, %r13, 4;
	add.s64 	%rd7, %rd1, %rd22;
	ld.global.u32 	%r14, [%rd7];
	setp.ne.s32 	%p4, %r14, 2147483647;
	@%p4 bra 	$L__BB0_6;
	st.global.u32 	[%rd7], %r5;
	mov.b32 	%r15, 1;
	st.global.u32 	[%rd4], %r15;
	ld.global.u64 	%rd29, [csrGraph+8];
	ld.global.u64 	%rd28, [csrGraph+16];
$L__BB0_6:
	add.s32 	%r17, %r17, 1;
	cvta.to.global.u64 	%rd23, %rd29;
	add.s64 	%rd25, %rd23, %rd14;
	ld.global.u32 	%r16, [%rd25+4];
	setp.lt.s32 	%p5, %r17, %r16;
	@%p5 bra 	$L__BB0_4;
$L__BB0_7:
	ret;

}


// ===== COMPILED SASS (sm_100) =====

	.target	sm_100

	.elftype	@"ET_EXEC"


//--------------------- .note.nv.tkinfo           --------------------------
	.section	.note.nv.tkinfo,"",@"SHT_NOTE"
	.sectionflags	@"SHF_NOTE_NV_TKINFO"
	.tkinfo
        /*0018*/ 	.word	0x00000002
        /*0030*/ 	.string	""
        /*0030*/ 	.string	"ptxas"
        /*0030*/ 	.string	"Cuda compilation tools, release 13.0, V13.0.88"
        /*0030*/ 	.string	"Build cuda_13.0.r13.0/compiler.36424714_0"
        /*0030*/ 	.string	"-arch sm_100 -m 64 "



//--------------------- .note.nv.cuinfo           --------------------------
	.section	.note.nv.cuinfo,"",@"SHT_NOTE"
	.sectionflags	@"SHF_NOTE_NV_CUINFO"
        /*0018*/ 	.short	0x0002
        /*001a*/ 	.short	0x0064
        /*001c*/ 	.short	0x0082
	.zero		2


//--------------------- .nv.info                  --------------------------
	.section	.nv.info,"",@"SHT_CUDA_INFO"
	.align	4


	//----- nvinfo : EIATTR_REGCOUNT
	.align		4
        /*0000*/ 	.byte	0x04, 0x2f
        /*0002*/ 	.short	(.L_2 - .L_1)
	.align		4
.L_1:
        /*0004*/ 	.word	index@(_Z10bfs_kernelPiS_i)
        /*0008*/ 	.word	0x00000016


	//----- nvinfo : EIATTR_FRAME_SIZE
	.align		4
.L_2:
        /*000c*/ 	.byte	0x04, 0x11
        /*000e*/ 	.short	(.L_4 - .L_3)
	.align		4
.L_3:
        /*0010*/ 	.word	index@(_Z10bfs_kernelPiS_i)
        /*0014*/ 	.word	0x00000000


	//----- nvinfo : EIATTR_MIN_STACK_SIZE
	.align		4
.L_4:
        /*0018*/ 	.byte	0x04, 0x12
        /*001a*/ 	.short	(.L_6 - .L_5)
	.align		4
.L_5:
        /*001c*/ 	.word	index@(_Z10bfs_kernelPiS_i)
        /*0020*/ 	.word	0x00000000
.L_6:


//--------------------- .nv.compat                --------------------------
	.section	.nv.compat,"",@"SHT_CUDA_COMPAT_INFO"
	.align	4
        /*0000*/ 	.byte	0x02, 0x09, 0x00, 0x00, 0x02, 0x02, 0x01, 0x00, 0x02, 0x05, 0x05, 0x00, 0x03, 0x07, 0x01, 0x01
        /*0010*/ 	.byte	0x02, 0x03, 0x00, 0x00, 0x02, 0x06, 0x01, 0x00, 0x04, 0x0b, 0x08, 0x00, 0x09, 0x00, 0x00, 0x00
        /*0020*/ 	.byte	0x00, 0x00, 0x00, 0x00


//--------------------- .nv.info._Z10bfs_kernelPiS_i --------------------------
	.section	.nv.info._Z10bfs_kernelPiS_i,"",@"SHT_CUDA_INFO"
	.sectionflags	@""
	.align	4


	//----- nvinfo : EIATTR_CUDA_API_VERSION
	.align		4
        /*0000*/ 	.byte	0x04, 0x37
        /*0002*/ 	.short	(.L_8 - .L_7)
.L_7:
        /*0004*/ 	.word	0x00000082


	//----- nvinfo : EIATTR_KPARAM_INFO
	.align		4
.L_8:
        /*0008*/ 	.byte	0x04, 0x17
        /*000a*/ 	.short	(.L_10 - .L_9)
.L_9:
        /*000c*/ 	.word	0x00000000
        /*0010*/ 	.short	0x0002
        /*0012*/ 	.short	0x0010
        /*0014*/ 	.byte	0x00, 0xf0, 0x11, 0x00


	//----- nvinfo : EIATTR_KPARAM_INFO
	.align		4
.L_10:
        /*0018*/ 	.byte	0x04, 0x17
        /*001a*/ 	.short	(.L_12 - .L_11)
.L_11:
        /*001c*/ 	.word	0x00000000
        /*0020*/ 	.short	0x0001
        /*0022*/ 	.short	0x0008
        /*0024*/ 	.byte	0x00, 0xf5, 0x21, 0x00


	//----- nvinfo : EIATTR_KPARAM_INFO
	.align		4
.L_12:
        /*0028*/ 	.byte	0x04, 0x17
        /*002a*/ 	.short	(.L_14 - .L_13)
.L_13:
        /*002c*/ 	.word	0x00000000
        /*0030*/ 	.short	0x0000
        /*0032*/ 	.short	0x0000
        /*0034*/ 	.byte	0x00, 0xf5, 0x21, 0x00


	//----- nvinfo : EIATTR_SPARSE_MMA_MASK
	.align		4
.L_14:
        /*0038*/ 	.byte	0x03, 0x50
        /*003a*/ 	.short	0x0000


	//----- nvinfo : EIATTR_MAXREG_COUNT
	.align		4
        /*003c*/ 	.byte	0x03, 0x1b
        /*003e*/ 	.short	0x00ff


	//----- nvinfo : EIATTR_MERCURY_ISA_VERSION
	.align		4
        /*0040*/ 	.byte	0x03, 0x5f
        /*0042*/ 	.short	0x0101


	//----- nvinfo : EIATTR_VRC_CTA_INIT_COUNT
	.align		4
        /*0044*/ 	.byte	0x02, 0x4a
	.zero		1
	.zero		1


	//----- nvinfo : EIATTR_EXIT_INSTR_OFFSETS
	.align		4
        /*0048*/ 	.byte	0x04, 0x1c
        /*004a*/ 	.short	(.L_16 - .L_15)


	//   ....[0]....
.L_15:
        /*004c*/ 	.word	0x00000090


	//   ....[1]....
        /*0050*/ 	.word	0x00000100


	//   ....[2]....
        /*0054*/ 	.word	0x00000160


	//   ....[3]....
        /*0058*/ 	.word	0x000002c0


	//----- nvinfo : EIATTR_CRS_STACK_SIZE
	.align		4
.L_16:
        /*005c*/ 	.byte	0x04, 0x1e
        /*005e*/ 	.short	(.L_18 - .L_17)
.L_17:
        /*0060*/ 	.word	0x00000000


	//----- nvinfo : EIATTR_CBANK_PARAM_SIZE
	.align		4
.L_18:
        /*0064*/ 	.byte	0x03, 0x19
        /*0066*/ 	.short	0x0014


	//----- nvinfo : EIATTR_PARAM_CBANK
	.align		4
        /*0068*/ 	.byte	0x04, 0x0a
        /*006a*/ 	.short	(.L_20 - .L_19)
	.align		4
.L_19:
        /*006c*/ 	.word	index@(.nv.constant0._Z10bfs_kernelPiS_i)
        /*0070*/ 	.short	0x0380
        /*0072*/ 	.short	0x0014


	//----- nvinfo : EIATTR_SW_WAR
	.align		4
.L_20:
        /*0074*/ 	.byte	0x04, 0x36
        /*0076*/ 	.short	(.L_22 - .L_21)
.L_21:
        /*0078*/ 	.word	0x00000008
.L_22:


//--------------------- .nv.callgraph             --------------------------
	.section	.nv.callgraph,"",@"SHT_CUDA_CALLGRAPH"
	.align	4
	.sectionentsize	8
	.align		4
        /*0000*/ 	.word	0x00000000
	.align		4
        /*0004*/ 	.word	0xffffffff
	.align		4
        /*0008*/ 	.word	0x00000000
	.align		4
        /*000c*/ 	.word	0xfffffffe
	.align		4
        /*0010*/ 	.word	0x00000000
	.align		4
        /*0014*/ 	.word	0xfffffffd
	.align		4
        /*0018*/ 	.word	0x00000000
	.align		4
        /*001c*/ 	.word	0xfffffffc


//--------------------- .nv.constant4             --------------------------
	.section	.nv.constant4,"a",@progbits
	.align	8
	.align		8
.nv.constant4:
        /*0000*/ 	.dword	csrGraph


//--------------------- .text._Z10bfs_kernelPiS_i --------------------------
	.section	.text._Z10bfs_kernelPiS_i,"ax",@progbits
	.align	128
        .global         _Z10bfs_kernelPiS_i
        .type           _Z10bfs_kernelPiS_i,@function
        .size           _Z10bfs_kernelPiS_i,(.L_x_2 - _Z10bfs_kernelPiS_i)
        .other          _Z10bfs_kernelPiS_i,@"STO_CUDA_ENTRY STV_DEFAULT"
_Z10bfs_kernelPiS_i:
.text._Z10bfs_kernelPiS_i:
[----:B------:R-:W-:Y:S08]  /*0000*/  LDC R1, c[0x0][0x37c] ;  /* 0x0000df00ff017b82 */ /* 0x000ff00000000800 */
[----:B------:R-:W0:Y:S01]  /*0010*/  LDC.64 R2, c[0x4][RZ] ;  /* 0x01000000ff027b82 */ /* 0x000e220000000a00 */
[----:B------:R-:W0:Y:S02]  /*0020*/  LDCU.64 UR6, c[0x0][0x358] ;  /* 0x00006b00ff0677ac */ /* 0x000e240008000a00 */
[----:B0-----:R-:W2:Y:S05]  /*0030*/  LDG.E R5, desc[UR6][R2.64] ;  /* 0x0000000602057981 */ /* 0x001eaa000c1e1900 */
[----:B------:R-:W0:Y:S01]  /*0040*/  S2UR UR4, SR_CTAID.X ;  /* 0x00000000000479c3 */ /* 0x000e220000002500 */
[----:B------:R-:W0:Y:S07]  /*0050*/  S2R R7, SR_TID.X ;  /* 0x0000000000077919 */ /* 0x000e2e0000002100 */
[----:B------:R-:W0:Y:S02]  /*0060*/  LDC R0, c[0x0][0x360] ;  /* 0x0000d800ff007b82 */ /* 0x000e240000000800 */
[----:B0-----:R-:W-:-:S05]  /*0070*/  IMAD R0, R0, UR4, R7 ;  /* 0x0000000400007c24 */ /* 0x001fca000f8e0207 */
[----:B--2---:R-:W-:-:S13]  /*0080*/  ISETP.GE.AND P0, PT, R0, R5, PT ;  /* 0x000000050000720c */ /* 0x004fda0003f06270 */
[----:B------:R-:W-:Y:S05]  /*0090*/  @P0 EXIT ;  /* 0x000000000000094d */ /* 0x000fea0003800000 */
[----:B------:R-:W0:Y:S01]  /*00a0*/  LDC.64 R4, c[0x0][0x380] ;  /* 0x0000e000ff047b82 */ /* 0x000e220000000a00 */
[----:B------:R-:W1:Y:S01]  /*00b0*/  LDCU UR4, c[0x0][0x390] ;  /* 0x00007200ff0477ac */ /* 0x000e620008000800 */
[----:B0-----:R-:W-:-:S06]  /*00c0*/  IMAD.WIDE R4, R0, 0x4, R4 ;  /* 0x0000000400047825 */ /* 0x001fcc00078e0204 */
[----:B------:R-:W2:Y:S01]  /*00d0*/  LDG.E R4, desc[UR6][R4.64] ;  /* 0x0000000604047981 */ /* 0x000ea2000c1e1900 */
[----:B-1----:R-:W-:-:S06]  /*00e0*/  UIADD3 UR4, UPT, UPT, UR4, -0x1, URZ ;  /* 0xffffffff04047890 */ /* 0x002fcc000fffe0ff */
[----:B--2---:R-:W-:-:S13]  /*00f0*/  ISETP.NE.AND P0, PT, R4, UR4, PT ;  /* 0x0000000404007c0c */ /* 0x004fda000bf05270 */
[----:B------:R-:W-:Y:S05]  /*0100*/  @P0 EXIT ;  /* 0x000000000000094d */ /* 0x000fea0003800000 */
[----:B------:R-:W2:Y:S02]  /*0110*/  LDG.E.64 R4, desc[UR6][R2.64+0x8] ;  /* 0x0000080602047981 */ /* 0x000ea4000c1e1b00 */
[----:B--2---:R-:W-:-:S05]  /*0120*/  IMAD.WIDE R6, R0, 0x4, R4 ;  /* 0x0000000400067825 */ /* 0x004fca00078e0204 */
[----:B------:R-:W2:Y:S04]  /*0130*/  LDG.E R8, desc[UR6][R6.64] ;  /* 0x0000000606087981 */ /* 0x000ea8000c1e1900 */
[----:B------:R-:W2:Y:S02]  /*0140*/  LDG.E R9, desc[UR6][R6.64+0x4] ;  /* 0x0000040606097981 */ /* 0x000ea4000c1e1900 */
[----:B--2---:R-:W-:-:S13]  /*0150*/  ISETP.GE.AND P0, PT, R8, R9, PT ;  /* 0x000000090800720c */ /* 0x004fda0003f06270 */
[----:B------:R-:W-:Y:S05]  /*0160*/  @P0 EXIT ;  /* 0x000000000000094d */ /* 0x000fea0003800000 */
[----:B------:R-:W5:Y:S01]  /*0170*/  LDG.E.64 R2, desc[UR6][R2.64+0x10] ;  /* 0x0000100602027981 */ /* 0x000f62000c1e1b00 */
[----:B------:R-:W-:-:S07]  /*0180*/  MOV R15, R8 ;  /* 0x00000008000f7202 */ /* 0x000fce0000000f00 */
.L_x_0:
[----:B-----5:R-:W-:Y:S01]  /*0190*/  IMAD.WIDE R6, R15, 0x4, R2 ;  /* 0x000000040f067825 */ /* 0x020fe200078e0202 */
[----:B------:R-:W0:Y:S05]  /*01a0*/  LDC.64 R10, c[0x0][0x380] ;  /* 0x0000e000ff0a7b82 */ /* 0x000e2a0000000a00 */
[----:B------:R-:W0:Y:S02]  /*01b0*/  LDG.E R7, desc[UR6][R6.64] ;  /* 0x0000000606077981 */ /* 0x000e24000c1e1900 */
[----:B0-----:R-:W-:-:S05]  /*01c0*/  IMAD.WIDE R10, R7, 0x4, R10 ;  /* 0x00000004070a7825 */ /* 0x001fca00078e020a */
[----:B------:R-:W2:Y:S02]  /*01d0*/  LDG.E R8, desc[UR6][R10.64] ;  /* 0x000000060a087981 */ /* 0x000ea4000c1e1900 */
[----:B--2---:R-:W-:-:S13]  /*01e0*/  ISETP.NE.AND P0, PT, R8, 0x7fffffff, PT ;  /* 0x7fffffff0800780c */ /* 0x004fda0003f05270 */
[----:B------:R-:W0:Y:S01]  /*01f0*/  @!P0 LDC R19, c[0x0][0x390] ;  /* 0x0000e400ff138b82 */ /* 0x000e220000000800 */
[----:B------:R-:W-:-:S07]  /*0200*/  @!P0 MOV R17, 0x1 ;  /* 0x0000000100118802 */ /* 0x000fce0000000f00 */
[----:B------:R-:W1:Y:S08]  /*0210*/  @!P0 LDC.64 R8, c[0x0][0x388] ;  /* 0x0000e200ff088b82 */ /* 0x000e700000000a00 */
[----:B------:R-:W2:Y:S01]  /*0220*/  @!P0 LDC.64 R12, c[0x4][RZ] ;  /* 0x01000000ff0c8b82 */ /* 0x000ea20000000a00 */
[----:B0-----:R0:W-:Y:S04]  /*0230*/  @!P0 STG.E desc[UR6][R10.64], R19 ;  /* 0x000000130a008986 */ /* 0x0011e8000c101906 */
[----:B-1----:R0:W-:Y:S04]  /*0240*/  @!P0 STG.E desc[UR6][R8.64], R17 ;  /* 0x0000001108008986 */ /* 0x0021e8000c101906 */
[----:B--2---:R-:W2:Y:S01]  /*0250*/  @!P0 LDG.E.64 R4, desc[UR6][R12.64+0x8] ;  /* 0x000008060c048981 */ /* 0x004ea2000c1e1b00 */
[----:B------:R-:W-:-:S03]  /*0260*/  IADD3 R15, PT, PT, R15, 0x1, RZ ;  /* 0x000000010f0f7810 */ /* 0x000fc60007ffe0ff */
[----:B------:R0:W5:Y:S01]  /*0270*/  @!P0 LDG.E.64 R2, desc[UR6][R12.64+0x10] ;  /* 0x000010060c028981 */ /* 0x000162000c1e1b00 */
[----:B--2---:R-:W-:-:S06]  /*0280*/  IMAD.WIDE R6, R0, 0x4, R4 ;  /* 0x0000000400067825 */ /* 0x004fcc00078e0204 */
[----:B------:R-:W2:Y:S02]  /*0290*/  LDG.E R6, desc[UR6][R6.64+0x4] ;  /* 0x0000040606067981 */ /* 0x000ea4000c1e1900 */
[----:B--2---:R-:W-:-:S13]  /*02a0*/  ISETP.GE.AND P0, PT, R15, R6, PT ;  /* 0x000000060f00720c */ /* 0x004fda0003f06270 */
[----:B0-----:R-:W-:Y:S05]  /*02b0*/  @!P0 BRA `(.L_x_0) ;  /* 0xfffffffc00b48947 */ /* 0x001fea000383ffff */
[----:B------:R-:W-:Y:S05]  /*02c0*/  EXIT ;  /* 0x000000000000794d */ /* 0x000fea0003800000 */
.L_x_1:
[----:B------:R-:W-:-:S00]  /*02d0*/  BRA `(.L_x_1) ;  /* 0xfffffffc00fc7947 */ /* 0x000fc0000383ffff */
[----:B------:R-:W-:-:S00]  /*02e0*/  NOP ;  /* 0x0000000000007918 */ /* 0x000fc00000000000 */
        /* <DEDUP_REMOVED lines=9> */
.L_x_2:


//--------------------- .nv.shared.reserved.0     --------------------------
	.section	.nv.shared.reserved.0,"aw",@nobits
	.weak		__nv_reservedSMEM_offset_0_alias
	.size		__nv_reservedSMEM_offset_0_alias, 0, 64
	.other		__nv_reservedSMEM_offset_0_alias,@"STO_CUDA_RESERVED_SHARED STV_DEFAULT"
__nv_reservedSMEM_offset_0_alias:
	.zero		0
	.zero		64


//--------------------- .nv.global                --------------------------
	.section	.nv.global,"aw",@nobits
	.align	8
.nv.global:
	.type		csrGraph,@object
	.size		csrGraph,(.L_0 - csrGraph)
csrGraph:
	.zero		24
.L_0:


//--------------------- .nv.constant0._Z10bfs_kernelPiS_i --------------------------
	.section	.nv.constant0._Z10bfs_kernelPiS_i,"a",@progbits
	.sectionflags	@""
	.align	4
.nv.constant0._Z10bfs_kernelPiS_i:
	.zero		916


//--------------------- SYMBOLS --------------------------

	.type		.nv.reservedSmem.offset0,@object
	.size		.nv.reservedSmem.offset0,0x4
